//
// Generated by NVIDIA NVVM Compiler
//
// Compiler Build ID: CL-36424714
// Cuda compilation tools, release 13.0, V13.0.88
// Based on NVVM 20.0.0
//

.version 9.0
.target sm_100
.address_size 64

	// .globl	_Z11narrowPhasePfS_PiS0_iS_

.visible .entry _Z11narrowPhasePfS_PiS0_iS_(
	.param .u64 .ptr .align 1 _Z11narrowPhasePfS_PiS0_iS__param_0,
	.param .u64 .ptr .align 1 _Z11narrowPhasePfS_PiS0_iS__param_1,
	.param .u64 .ptr .align 1 _Z11narrowPhasePfS_PiS0_iS__param_2,
	.param .u64 .ptr .align 1 _Z11narrowPhasePfS_PiS0_iS__param_3,
	.param .u32 _Z11narrowPhasePfS_PiS0_iS__param_4,
	.param .u64 .ptr .align 1 _Z11narrowPhasePfS_PiS0_iS__param_5
)
{


	ret;

}


// ===== COMPILED SASS (sm_100) =====

	.target	sm_100

	.elftype	@"ET_EXEC"


//--------------------- .note.nv.tkinfo           --------------------------
	.section	.note.nv.tkinfo,"",@"SHT_NOTE"
	.sectionflags	@"SHF_NOTE_NV_TKINFO"
	.tkinfo
        /*0018*/ 	.word	0x00000002
        /*0030*/ 	.string	""
        /*0030*/ 	.string	"ptxas"
        /*0030*/ 	.string	"Cuda compilation tools, release 13.0, V13.0.88"
        /*0030*/ 	.string	"Build cuda_13.0.r13.0/compiler.36424714_0"
        /*0030*/ 	.string	"-arch sm_100 -m 64 "



//--------------------- .note.nv.cuinfo           --------------------------
	.section	.note.nv.cuinfo,"",@"SHT_NOTE"
	.sectionflags	@"SHF_NOTE_NV_CUINFO"
        /*0018*/ 	.short	0x0002
        /*001a*/ 	.short	0x0064
        /*001c*/ 	.short	0x0082
	.zero		2


//--------------------- .nv.info                  --------------------------
	.section	.nv.info,"",@"SHT_CUDA_INFO"
	.align	4


	//----- nvinfo : EIATTR_REGCOUNT
	.align		4
        /*0000*/ 	.byte	0x04, 0x2f
        /*0002*/ 	.short	(.L_1 - .L_0)
	.align		4
.L_0:
        /*0004*/ 	.word	index@(_Z11narrowPhasePfS_PiS0_iS_)
        /*0008*/ 	.word	0x00000004


	//----- nvinfo : EIATTR_FRAME_SIZE
	.align		4
.L_1:
        /*000c*/ 	.byte	0x04, 0x11
        /*000e*/ 	.short	(.L_3 - .L_2)
	.align		4
.L_2:
        /*0010*/ 	.word	index@(_Z11narrowPhasePfS_PiS0_iS_)
        /*0014*/ 	.word	0x00000000


	//----- nvinfo : EIATTR_MIN_STACK_SIZE
	.align		4
.L_3:
        /*0018*/ 	.byte	0x04, 0x12
        /*001a*/ 	.short	(.L_5 - .L_4)
	.align		4
.L_4:
        /*001c*/ 	.word	index@(_Z11narrowPhasePfS_PiS0_iS_)
        /*0020*/ 	.word	0x00000000
.L_5:


//--------------------- .nv.compat                --------------------------
	.section	.nv.compat,"",@"SHT_CUDA_COMPAT_INFO"
	.align	4
        /*0000*/ 	.byte	0x02, 0x09, 0x00, 0x00, 0x02, 0x02, 0x01, 0x00, 0x02, 0x05, 0x05, 0x00, 0x03, 0x07, 0x01, 0x01
        /*0010*/ 	.byte	0x02, 0x03, 0x00, 0x00, 0x02, 0x06, 0x01, 0x00, 0x04, 0x0b, 0x08, 0x00, 0x09, 0x00, 0x00, 0x00
        /*0020*/ 	.byte	0x00, 0x00, 0x00, 0x00


//--------------------- .nv.info._Z11narrowPhasePfS_PiS0_iS_ --------------------------
	.section	.nv.info._Z11narrowPhasePfS_PiS0_iS_,"",@"SHT_CUDA_INFO"
	.sectionflags	@""
	.align	4


	//----- nvinfo : EIATTR_CUDA_API_VERSION
	.align		4
        /*0000*/ 	.byte	0x04, 0x37
        /*0002*/ 	.short	(.L_7 - .L_6)
.L_6:
        /*0004*/ 	.word	0x00000082


	//----- nvinfo : EIATTR_KPARAM_INFO
	.align		4
.L_7:
        /*0008*/ 	.byte	0x04, 0x17
        /*000a*/ 	.short	(.L_9 - .L_8)
.L_8:
        /*000c*/ 	.word	0x00000000
        /*0010*/ 	.short	0x0005
        /*0012*/ 	.short	0x0028
        /*0014*/ 	.byte	0x00, 0xf5, 0x21, 0x00


	//----- nvinfo : EIATTR_KPARAM_INFO
	.align		4
.L_9:
        /*0018*/ 	.byte	0x04, 0x17
        /*001a*/ 	.short	(.L_11 - .L_10)
.L_10:
        /*001c*/ 	.word	0x00000000
        /*0020*/ 	.short	0x0004
        /*0022*/ 	.short	0x0020
        /*0024*/ 	.byte	0x00, 0xf0, 0x11, 0x00


	//----- nvinfo : EIATTR_KPARAM_INFO
	.align		4
.L_11:
        /*0028*/ 	.byte	0x04, 0x17
        /*002a*/ 	.short	(.L_13 - .L_12)
.L_12:
        /*002c*/ 	.word	0x00000000
        /*0030*/ 	.short	0x0003
        /*0032*/ 	.short	0x0018
        /*0034*/ 	.byte	0x00, 0xf5, 0x21, 0x00


	//----- nvinfo : EIATTR_KPARAM_INFO
	.align		4
.L_13:
        /*0038*/ 	.byte	0x04, 0x17
        /*003a*/ 	.short	(.L_15 - .L_14)
.L_14:
        /*003c*/ 	.word	0x00000000
        /*0040*/ 	.short	0x0002
        /*0042*/ 	.short	0x0010
        /*0044*/ 	.byte	0x00, 0xf5, 0x21, 0x00


	//----- nvinfo : EIATTR_KPARAM_INFO
	.align		4
.L_15:
        /*0048*/ 	.byte	0x04, 0x17
        /*004a*/ 	.short	(.L_17 - .L_16)
.L_16:
        /*004c*/ 	.word	0x00000000
        /*0050*/ 	.short	0x0001
        /*0052*/ 	.short	0x0008
        /*0054*/ 	.byte	0x00, 0xf5, 0x21, 0x00


	//----- nvinfo : EIATTR_KPARAM_INFO
	.align		4
.L_17:
        /*0058*/ 	.byte	0x04, 0x17
        /*005a*/ 	.short	(.L_19 - .L_18)
.L_18:
        /*005c*/ 	.word	0x00000000
        /*0060*/ 	.short	0x0000
        /*0062*/ 	.short	0x0000
        /*0064*/ 	.byte	0x00, 0xf5, 0x21, 0x00


	//----- nvinfo : EIATTR_SPARSE_MMA_MASK
	.align		4
.L_19:
        /*0068*/ 	.byte	0x03, 0x50
        /*006a*/ 	.short	0x0000


	//----- nvinfo : EIATTR_MAXREG_COUNT
	.align		4
        /*006c*/ 	.byte	0x03, 0x1b
        /*006e*/ 	.short	0x00ff


	//----- nvinfo : EIATTR_MERCURY_ISA_VERSION
	.align		4
        /*0070*/ 	.byte	0x03, 0x5f
        /*0072*/ 	.short	0x0101


	//----- nvinfo : EIATTR_VRC_CTA_INIT_COUNT
	.align		4
        /*0074*/ 	.byte	0x02, 0x4a
	.zero		1
	.zero		1


	//----- nvinfo : EIATTR_EXIT_INSTR_OFFSETS
	.align		4
        /*0078*/ 	.byte	0x04, 0x1c
        /*007a*/ 	.short	(.L_21 - .L_20)


	//   ....[0]....
.L_20:
        /*007c*/ 	.word	0x00000010


	//----- nvinfo : EIATTR_CBANK_PARAM_SIZE
	.align		4
.L_21:
        /*0080*/ 	.byte	0x03, 0x19
        /*0082*/ 	.short	0x0030


	//----- nvinfo : EIATTR_PARAM_CBANK
	.align		4
        /*0084*/ 	.byte	0x04, 0x0a
        /*0086*/ 	.short	(.L_23 - .L_22)
	.align		4
.L_22:
        /*0088*/ 	.word	index@(.nv.constant0._Z11narrowPhasePfS_PiS0_iS_)
        /*008c*/ 	.short	0x0380
        /*008e*/ 	.short	0x0030


	//----- nvinfo : EIATTR_SW_WAR
	.align		4
.L_23:
        /*0090*/ 	.byte	0x04, 0x36
        /*0092*/ 	.short	(.L_25 - .L_24)
.L_24:
        /*0094*/ 	.word	0x00000008
.L_25:


//--------------------- .nv.callgraph             --------------------------
	.section	.nv.callgraph,"",@"SHT_CUDA_CALLGRAPH"
	.align	4
	.sectionentsize	8
	.align		4
        /*0000*/ 	.word	0x00000000
	.align		4
        /*0004*/ 	.word	0xffffffff
	.align		4
        /*0008*/ 	.word	0x00000000
	.align		4
        /*000c*/ 	.word	0xfffffffe
	.align		4
        /*0010*/ 	.word	0x00000000
	.align		4
        /*0014*/ 	.word	0xfffffffd
	.align		4
        /*0018*/ 	.word	0x00000000
	.align		4
        /*001c*/ 	.word	0xfffffffc


//--------------------- .text._Z11narrowPhasePfS_PiS0_iS_ --------------------------
	.section	.text._Z11narrowPhasePfS_PiS0_iS_,"ax",@progbits
	.align	128
        .global         _Z11narrowPhasePfS_PiS0_iS_
        .type           _Z11narrowPhasePfS_PiS0_iS_,@function
        .size           _Z11narrowPhasePfS_PiS0_iS_,(.L_x_1 - _Z11narrowPhasePfS_PiS0_iS_)
        .other          _Z11narrowPhasePfS_PiS0_iS_,@"STO_CUDA_ENTRY STV_DEFAULT"
_Z11narrowPhasePfS_PiS0_iS_:
.text._Z11narrowPhasePfS_PiS0_iS_:
[----:B------:R-:W-:Y:S01]  /*0000*/  LDC R1, c[0x0][0x37c] ;  /* 0x0000df00ff017b82 */ /* 0x000fe20000000800 */
[----:B------:R-:W-:Y:S05]  /*0010*/  EXIT ;  /* 0x000000000000794d */ /* 0x000fea0003800000 */
.L_x_0:
[----:B------:R-:W-:-:S00]  /*0020*/  BRA `(.L_x_0) ;  /* 0xfffffffc00fc7947 */ /* 0x000fc0000383ffff */
[----:B------:R-:W-:-:S00]  /*0030*/  NOP ;  /* 0x0000000000007918 */ /* 0x000fc00000000000 */
        /* <DEDUP_REMOVED lines=12> */
.L_x_1:


//--------------------- .nv.shared.reserved.0     --------------------------
	.section	.nv.shared.reserved.0,"aw",@nobits
	.weak		__nv_reservedSMEM_offset_0_alias
	.size		__nv_reservedSMEM_offset_0_alias, 0, 64
	.other		__nv_reservedSMEM_offset_0_alias,@"STO_CUDA_RESERVED_SHARED STV_DEFAULT"
__nv_reservedSMEM_offset_0_alias:
	.zero		0
	.zero		64


//--------------------- .nv.constant0._Z11narrowPhasePfS_PiS0_iS_ --------------------------
	.section	.nv.constant0._Z11narrowPhasePfS_PiS0_iS_,"a",@progbits
	.sectionflags	@""
	.align	4
.nv.constant0._Z11narrowPhasePfS_PiS0_iS_:
	.zero		944


//--------------------- SYMBOLS --------------------------

	.type		.nv.reservedSmem.offset0,@object
	.size		.nv.reservedSmem.offset0,0x4
